//
// Generated by NVIDIA NVVM Compiler
//
// Compiler Build ID: CL-36424714
// Cuda compilation tools, release 13.0, V13.0.88
// Based on NVVM 20.0.0
//

.version 9.0
.target sm_100
.address_size 64

	// .globl	_Z6kernelPiS_S_S_S_S_S_

.visible .entry _Z6kernelPiS_S_S_S_S_S_(
	.param .u64 .ptr .align 1 _Z6kernelPiS_S_S_S_S_S__param_0,
	.param .u64 .ptr .align 1 _Z6kernelPiS_S_S_S_S_S__param_1,
	.param .u64 .ptr .align 1 _Z6kernelPiS_S_S_S_S_S__param_2,
	.param .u64 .ptr .align 1 _Z6kernelPiS_S_S_S_S_S__param_3,
	.param .u64 .ptr .align 1 _Z6kernelPiS_S_S_S_S_S__param_4,
	.param .u64 .ptr .align 1 _Z6kernelPiS_S_S_S_S_S__param_5,
	.param .u64 .ptr .align 1 _Z6kernelPiS_S_S_S_S_S__param_6
)
{
	.reg .pred 	%p<15>;
	.reg .b32 	%r<113>;
	.reg .b64 	%rd<50>;

	ld.param.u64 	%rd11, [_Z6kernelPiS_S_S_S_S_S__param_0];
	ld.param.u64 	%rd12, [_Z6kernelPiS_S_S_S_S_S__param_1];
	ld.param.u64 	%rd13, [_Z6kernelPiS_S_S_S_S_S__param_2];
	ld.param.u64 	%rd8, [_Z6kernelPiS_S_S_S_S_S__param_3];
	ld.param.u64 	%rd9, [_Z6kernelPiS_S_S_S_S_S__param_4];
	ld.param.u64 	%rd10, [_Z6kernelPiS_S_S_S_S_S__param_6];
	cvta.to.global.u64 	%rd1, %rd12;
	cvta.to.global.u64 	%rd2, %rd11;
	cvta.to.global.u64 	%rd14, %rd13;
	mov.u32 	%r30, %ntid.x;
	mov.u32 	%r31, %ctaid.x;
	mov.u32 	%r32, %tid.x;
	mad.lo.s32 	%r1, %r30, %r31, %r32;
	mov.u32 	%r33, %ntid.y;
	mov.u32 	%r34, %ctaid.y;
	mov.u32 	%r35, %tid.y;
	mad.lo.s32 	%r36, %r33, %r34, %r35;
	ld.global.u32 	%r37, [%rd14];
	max.s32 	%r38, %r1, %r36;
	setp.ge.s32 	%p2, %r38, %r37;
	@%p2 bra 	$L__BB0_13;
	mul.lo.s32 	%r4, %r36, 50;
	and.b32  	%r5, %r37, 7;
	setp.lt.u32 	%p3, %r37, 8;
	mov.b32 	%r107, 0;
	mov.u32 	%r112, %r107;
	@%p3 bra 	$L__BB0_4;
	and.b32  	%r107, %r37, 2147483640;
	neg.s32 	%r101, %r107;
	mul.wide.u32 	%rd15, %r36, 200;
	add.s64 	%rd16, %rd15, %rd2;
	add.s64 	%rd49, %rd16, 16;
	add.s64 	%rd4, %rd1, 800;
	mov.b32 	%r112, 0;
	mov.u32 	%r100, %r1;
$L__BB0_3:
	.pragma "nounroll";
	mul.wide.s32 	%rd17, %r100, 4;
	add.s64 	%rd18, %rd4, %rd17;
	ld.global.u32 	%r42, [%rd49+-16];
	ld.global.u32 	%r43, [%rd18+-800];
	mad.lo.s32 	%r44, %r43, %r42, %r112;
	ld.global.u32 	%r45, [%rd49+-12];
	ld.global.u32 	%r46, [%rd18+-600];
	mad.lo.s32 	%r47, %r46, %r45, %r44;
	ld.global.u32 	%r48, [%rd49+-8];
	ld.global.u32 	%r49, [%rd18+-400];
	mad.lo.s32 	%r50, %r49, %r48, %r47;
	ld.global.u32 	%r51, [%rd49+-4];
	ld.global.u32 	%r52, [%rd18+-200];
	mad.lo.s32 	%r53, %r52, %r51, %r50;
	ld.global.u32 	%r54, [%rd49];
	ld.global.u32 	%r55, [%rd18];
	mad.lo.s32 	%r56, %r55, %r54, %r53;
	ld.global.u32 	%r57, [%rd49+4];
	ld.global.u32 	%r58, [%rd18+200];
	mad.lo.s32 	%r59, %r58, %r57, %r56;
	ld.global.u32 	%r60, [%rd49+8];
	ld.global.u32 	%r61, [%rd18+400];
	mad.lo.s32 	%r62, %r61, %r60, %r59;
	ld.global.u32 	%r63, [%rd49+12];
	ld.global.u32 	%r64, [%rd18+600];
	mad.lo.s32 	%r112, %r64, %r63, %r62;
	add.s32 	%r101, %r101, 8;
	add.s64 	%rd49, %rd49, 32;
	add.s32 	%r100, %r100, 400;
	setp.ne.s32 	%p4, %r101, 0;
	@%p4 bra 	$L__BB0_3;
$L__BB0_4:
	setp.eq.s32 	%p5, %r5, 0;
	@%p5 bra 	$L__BB0_12;
	and.b32  	%r17, %r37, 3;
	setp.lt.u32 	%p6, %r5, 4;
	@%p6 bra 	$L__BB0_7;
	add.s32 	%r66, %r107, %r4;
	mul.wide.u32 	%rd19, %r66, 4;
	add.s64 	%rd20, %rd2, %rd19;
	ld.global.u32 	%r67, [%rd20];
	mad.lo.s32 	%r68, %r107, 50, %r1;
	mul.wide.s32 	%rd21, %r68, 4;
	add.s64 	%rd22, %rd1, %rd21;
	ld.global.u32 	%r69, [%rd22];
	mad.lo.s32 	%r70, %r69, %r67, %r112;
	cvt.u64.u32 	%rd23, %r4;
	cvt.u64.u32 	%rd24, %r107;
	add.s64 	%rd25, %rd24, %rd23;
	shl.b64 	%rd26, %rd25, 2;
	add.s64 	%rd27, %rd2, %rd26;
	ld.global.u32 	%r71, [%rd27+4];
	ld.global.u32 	%r72, [%rd22+200];
	mad.lo.s32 	%r73, %r72, %r71, %r70;
	ld.global.u32 	%r74, [%rd27+8];
	ld.global.u32 	%r75, [%rd22+400];
	mad.lo.s32 	%r76, %r75, %r74, %r73;
	ld.global.u32 	%r77, [%rd27+12];
	ld.global.u32 	%r78, [%rd22+600];
	mad.lo.s32 	%r112, %r78, %r77, %r76;
	add.s32 	%r107, %r107, 4;
$L__BB0_7:
	setp.eq.s32 	%p7, %r17, 0;
	@%p7 bra 	$L__BB0_12;
	setp.eq.s32 	%p8, %r17, 1;
	@%p8 bra 	$L__BB0_10;
	add.s32 	%r80, %r107, %r4;
	mul.wide.u32 	%rd28, %r80, 4;
	add.s64 	%rd29, %rd2, %rd28;
	ld.global.u32 	%r81, [%rd29];
	mad.lo.s32 	%r82, %r107, 50, %r1;
	mul.wide.s32 	%rd30, %r82, 4;
	add.s64 	%rd31, %rd1, %rd30;
	ld.global.u32 	%r83, [%rd31];
	mad.lo.s32 	%r84, %r83, %r81, %r112;
	cvt.u64.u32 	%rd32, %r4;
	cvt.u64.u32 	%rd33, %r107;
	add.s64 	%rd34, %rd33, %rd32;
	shl.b64 	%rd35, %rd34, 2;
	add.s64 	%rd36, %rd2, %rd35;
	ld.global.u32 	%r85, [%rd36+4];
	ld.global.u32 	%r86, [%rd31+200];
	mad.lo.s32 	%r112, %r86, %r85, %r84;
	add.s32 	%r107, %r107, 2;
$L__BB0_10:
	and.b32  	%r87, %r37, 1;
	setp.eq.b32 	%p9, %r87, 1;
	not.pred 	%p10, %p9;
	@%p10 bra 	$L__BB0_12;
	add.s32 	%r88, %r107, %r4;
	mul.wide.u32 	%rd37, %r88, 4;
	add.s64 	%rd38, %rd2, %rd37;
	ld.global.u32 	%r89, [%rd38];
	mad.lo.s32 	%r90, %r107, 50, %r1;
	mul.wide.s32 	%rd39, %r90, 4;
	add.s64 	%rd40, %rd1, %rd39;
	ld.global.u32 	%r91, [%rd40];
	mad.lo.s32 	%r112, %r91, %r89, %r112;
$L__BB0_12:
	add.s32 	%r92, %r4, %r1;
	cvta.to.global.u64 	%rd41, %rd8;
	mul.wide.s32 	%rd42, %r92, 4;
	add.s64 	%rd43, %rd41, %rd42;
	st.global.u32 	[%rd43], %r112;
$L__BB0_13:
	bar.sync 	0;
	setp.lt.s32 	%p11, %r1, 50;
	setp.lt.u32 	%p12, %r36, 50;
	and.pred  	%p1, %p11, %p12;
	mad.lo.s32 	%r93, %r36, 50, %r1;
	cvta.to.global.u64 	%rd44, %rd9;
	mul.wide.s32 	%rd45, %r93, 4;
	add.s64 	%rd7, %rd44, %rd45;
	not.pred 	%p13, %p1;
	@%p13 bra 	$L__BB0_15;
	mov.b32 	%r94, 0;
	st.global.u32 	[%rd7], %r94;
	mad.lo.s32 	%r95, %r1, 50, %r36;
	mul.wide.s32 	%rd46, %r95, 4;
	add.s64 	%rd47, %rd2, %rd46;
	ld.global.u32 	%r96, [%rd47];
	st.global.u32 	[%rd7], %r96;
$L__BB0_15:
	bar.sync 	0;
	@%p13 bra 	$L__BB0_17;
	cvta.to.global.u64 	%rd48, %rd10;
	ld.global.u32 	%r97, [%rd48];
	ld.global.u32 	%r98, [%rd7];
	mul.lo.s32 	%r99, %r98, %r97;
	st.global.u32 	[%rd7], %r99;
$L__BB0_17:
	bar.sync 	0;
	ret;

}


// ===== COMPILED SASS (sm_100) =====

	.target	sm_100

	.elftype	@"ET_EXEC"


//--------------------- .note.nv.tkinfo           --------------------------
	.section	.note.nv.tkinfo,"",@"SHT_NOTE"
	.sectionflags	@"SHF_NOTE_NV_TKINFO"
	.tkinfo
        /*0018*/ 	.word	0x00000002
        /*0030*/ 	.string	""
        /*0030*/ 	.string	"ptxas"
        /*0030*/ 	.string	"Cuda compilation tools, release 13.0, V13.0.88"
        /*0030*/ 	.string	"Build cuda_13.0.r13.0/compiler.36424714_0"
        /*0030*/ 	.string	"-arch sm_100 -m 64 "



//--------------------- .note.nv.cuinfo           --------------------------
	.section	.note.nv.cuinfo,"",@"SHT_NOTE"
	.sectionflags	@"SHF_NOTE_NV_CUINFO"
        /*0018*/ 	.short	0x0002
        /*001a*/ 	.short	0x0064
        /*001c*/ 	.short	0x0082
	.zero		2


//--------------------- .nv.info                  --------------------------
	.section	.nv.info,"",@"SHT_CUDA_INFO"
	.align	4


	//----- nvinfo : EIATTR_REGCOUNT
	.align		4
        /*0000*/ 	.byte	0x04, 0x2f
        /*0002*/ 	.short	(.L_1 - .L_0)
	.align		4
.L_0:
        /*0004*/ 	.word	index@(_Z6kernelPiS_S_S_S_S_S_)
        /*0008*/ 	.word	0x0000001f


	//----- nvinfo : EIATTR_FRAME_SIZE
	.align		4
.L_1:
        /*000c*/ 	.byte	0x04, 0x11
        /*000e*/ 	.short	(.L_3 - .L_2)
	.align		4
.L_2:
        /*0010*/ 	.word	index@(_Z6kernelPiS_S_S_S_S_S_)
        /*0014*/ 	.word	0x00000000


	//----- nvinfo : EIATTR_MIN_STACK_SIZE
	.align		4
.L_3:
        /*0018*/ 	.byte	0x04, 0x12
        /*001a*/ 	.short	(.L_5 - .L_4)
	.align		4
.L_4:
        /*001c*/ 	.word	index@(_Z6kernelPiS_S_S_S_S_S_)
        /*0020*/ 	.word	0x00000000
.L_5:


//--------------------- .nv.compat                --------------------------
	.section	.nv.compat,"",@"SHT_CUDA_COMPAT_INFO"
	.align	4
        /*0000*/ 	.byte	0x02, 0x09, 0x00, 0x00, 0x02, 0x02, 0x01, 0x00, 0x02, 0x05, 0x05, 0x00, 0x03, 0x07, 0x01, 0x01
        /*0010*/ 	.byte	0x02, 0x03, 0x00, 0x00, 0x02, 0x06, 0x01, 0x00, 0x04, 0x0b, 0x08, 0x00, 0x09, 0x00, 0x00, 0x00
        /*0020*/ 	.byte	0x00, 0x00, 0x00, 0x00


//--------------------- .nv.info._Z6kernelPiS_S_S_S_S_S_ --------------------------
	.section	.nv.info._Z6kernelPiS_S_S_S_S_S_,"",@"SHT_CUDA_INFO"
	.sectionflags	@""
	.align	4


	//----- nvinfo : EIATTR_CUDA_API_VERSION
	.align		4
        /*0000*/ 	.byte	0x04, 0x37
        /*0002*/ 	.short	(.L_7 - .L_6)
.L_6:
        /*0004*/ 	.word	0x00000082


	//----- nvinfo : EIATTR_KPARAM_INFO
	.align		4
.L_7:
        /*0008*/ 	.byte	0x04, 0x17
        /*000a*/ 	.short	(.L_9 - .L_8)
.L_8:
        /*000c*/ 	.word	0x00000000
        /*0010*/ 	.short	0x0006
        /*0012*/ 	.short	0x0030
        /*0014*/ 	.byte	0x00, 0xf5, 0x21, 0x00


	//----- nvinfo : EIATTR_KPARAM_INFO
	.align		4
.L_9:
        /*0018*/ 	.byte	0x04, 0x17
        /*001a*/ 	.short	(.L_11 - .L_10)
.L_10:
        /*001c*/ 	.word	0x00000000
        /*0020*/ 	.short	0x0005
        /*0022*/ 	.short	0x0028
        /*0024*/ 	.byte	0x00, 0xf5, 0x21, 0x00


	//----- nvinfo : EIATTR_KPARAM_INFO
	.align		4
.L_11:
        /*0028*/ 	.byte	0x04, 0x17
        /*002a*/ 	.short	(.L_13 - .L_12)
.L_12:
        /*002c*/ 	.word	0x00000000
        /*0030*/ 	.short	0x0004
        /*0032*/ 	.short	0x0020
        /*0034*/ 	.byte	0x00, 0xf5, 0x21, 0x00


	//----- nvinfo : EIATTR_KPARAM_INFO
	.align		4
.L_13:
        /*0038*/ 	.byte	0x04, 0x17
        /*003a*/ 	.short	(.L_15 - .L_14)
.L_14:
        /*003c*/ 	.word	0x00000000
        /*0040*/ 	.short	0x0003
        /*0042*/ 	.short	0x0018
        /*0044*/ 	.byte	0x00, 0xf5, 0x21, 0x00


	//----- nvinfo : EIATTR_KPARAM_INFO
	.align		4
.L_15:
        /*0048*/ 	.byte	0x04, 0x17
        /*004a*/ 	.short	(.L_17 - .L_16)
.L_16:
        /*004c*/ 	.word	0x00000000
        /*0050*/ 	.short	0x0002
        /*0052*/ 	.short	0x0010
        /*0054*/ 	.byte	0x00, 0xf5, 0x21, 0x00


	//----- nvinfo : EIATTR_KPARAM_INFO
	.align		4
.L_17:
        /*0058*/ 	.byte	0x04, 0x17
        /*005a*/ 	.short	(.L_19 - .L_18)
.L_18:
        /*005c*/ 	.word	0x00000000
        /*0060*/ 	.short	0x0001
        /*0062*/ 	.short	0x0008
        /*0064*/ 	.byte	0x00, 0xf5, 0x21, 0x00


	//----- nvinfo : EIATTR_KPARAM_INFO
	.align		4
.L_19:
        /*0068*/ 	.byte	0x04, 0x17
        /*006a*/ 	.short	(.L_21 - .L_20)
.L_20:
        /*006c*/ 	.word	0x00000000
        /*0070*/ 	.short	0x0000
        /*0072*/ 	.short	0x0000
        /*0074*/ 	.byte	0x00, 0xf5, 0x21, 0x00


	//----- nvinfo : EIATTR_SPARSE_MMA_MASK
	.align		4
.L_21:
        /*0078*/ 	.byte	0x03, 0x50
        /*007a*/ 	.short	0x0000


	//----- nvinfo : EIATTR_MAXREG_COUNT
	.align		4
        /*007c*/ 	.byte	0x03, 0x1b
        /*007e*/ 	.short	0x00ff


	//----- nvinfo : EIATTR_NUM_BARRIERS
	.align		4
        /*0080*/ 	.byte	0x02, 0x4c
        /*0082*/ 	.byte	0x01
	.zero		1


	//----- nvinfo : EIATTR_MERCURY_ISA_VERSION
	.align		4
        /*0084*/ 	.byte	0x03, 0x5f
        /*0086*/ 	.short	0x0101


	//----- nvinfo : EIATTR_VRC_CTA_INIT_COUNT
	.align		4
        /*0088*/ 	.byte	0x02, 0x4a
	.zero		1
	.zero		1


	//----- nvinfo : EIATTR_EXIT_INSTR_OFFSETS
	.align		4
        /*008c*/ 	.byte	0x04, 0x1c
        /*008e*/ 	.short	(.L_23 - .L_22)


	//   ....[0]....
.L_22:
        /*0090*/ 	.word	0x000009d0


	//----- nvinfo : EIATTR_CRS_STACK_SIZE
	.align		4
.L_23:
        /*0094*/ 	.byte	0x04, 0x1e
        /*0096*/ 	.short	(.L_25 - .L_24)
.L_24:
        /*0098*/ 	.word	0x00000000


	//----- nvinfo : EIATTR_CBANK_PARAM_SIZE
	.align		4
.L_25:
        /*009c*/ 	.byte	0x03, 0x19
        /*009e*/ 	.short	0x0038


	//----- nvinfo : EIATTR_PARAM_CBANK
	.align		4
        /*00a0*/ 	.byte	0x04, 0x0a
        /*00a2*/ 	.short	(.L_27 - .L_26)
	.align		4
.L_26:
        /*00a4*/ 	.word	index@(.nv.constant0._Z6kernelPiS_S_S_S_S_S_)
        /*00a8*/ 	.short	0x0380
        /*00aa*/ 	.short	0x0038


	//----- nvinfo : EIATTR_SW_WAR
	.align		4
.L_27:
        /*00ac*/ 	.byte	0x04, 0x36
        /*00ae*/ 	.short	(.L_29 - .L_28)
.L_28:
        /*00b0*/ 	.word	0x00000008
.L_29:


//--------------------- .nv.callgraph             --------------------------
	.section	.nv.callgraph,"",@"SHT_CUDA_CALLGRAPH"
	.align	4
	.sectionentsize	8
	.align		4
        /*0000*/ 	.word	0x00000000
	.align		4
        /*0004*/ 	.word	0xffffffff
	.align		4
        /*0008*/ 	.word	0x00000000
	.align		4
        /*000c*/ 	.word	0xfffffffe
	.align		4
        /*0010*/ 	.word	0x00000000
	.align		4
        /*0014*/ 	.word	0xfffffffd
	.align		4
        /*0018*/ 	.word	0x00000000
	.align		4
        /*001c*/ 	.word	0xfffffffc


//--------------------- .text._Z6kernelPiS_S_S_S_S_S_ --------------------------
	.section	.text._Z6kernelPiS_S_S_S_S_S_,"ax",@progbits
	.align	128
        .global         _Z6kernelPiS_S_S_S_S_S_
        .type           _Z6kernelPiS_S_S_S_S_S_,@function
        .size           _Z6kernelPiS_S_S_S_S_S_,(.L_x_11 - _Z6kernelPiS_S_S_S_S_S_)
        .other          _Z6kernelPiS_S_S_S_S_S_,@"STO_CUDA_ENTRY STV_DEFAULT"
_Z6kernelPiS_S_S_S_S_S_:
.text._Z6kernelPiS_S_S_S_S_S_:
[----:B------:R-:W-:Y:S08]  /*0000*/  LDC R1, c[0x0][0x37c] ;  /* 0x0000df00ff017b82 */ /* 0x000ff00000000800 */
[----:B------:R-:W0:Y:S01]  /*0010*/  LDC.64 R2, c[0x0][0x390] ;  /* 0x0000e400ff027b82 */ /* 0x000e220000000a00 */
[----:B------:R-:W0:Y:S02]  /*0020*/  LDCU.64 UR6, c[0x0][0x358] ;  /* 0x00006b00ff0677ac */ /* 0x000e240008000a00 */
[----:B0-----:R-:W2:Y:S01]  /*0030*/  LDG.E R0, desc[UR6][R2.64] ;  /* 0x0000000602007981 */ /* 0x001ea2000c1e1900 */
[----:B------:R-:W0:Y:S01]  /*0040*/  LDCU UR4, c[0x0][0x360] ;  /* 0x00006c00ff0477ac */ /* 0x000e220008000800 */
[----:B------:R-:W-:Y:S01]  /*0050*/  BSSY.RECONVERGENT B0, `(.L_x_0) ;  /* 0x000007e000007945 */ /* 0x000fe20003800200 */
[----:B------:R-:W0:Y:S01]  /*0060*/  S2R R6, SR_CTAID.X ;  /* 0x0000000000067919 */ /* 0x000e220000002500 */
[----:B------:R-:W1:Y:S01]  /*0070*/  LDCU UR5, c[0x0][0x364] ;  /* 0x00006c80ff0577ac */ /* 0x000e620008000800 */
[----:B------:R-:W0:Y:S01]  /*0080*/  S2R R5, SR_TID.X ;  /* 0x0000000000057919 */ /* 0x000e220000002100 */
[----:B------:R-:W1:Y:S01]  /*0090*/  S2R R7, SR_CTAID.Y ;  /* 0x0000000000077919 */ /* 0x000e620000002600 */
[----:B------:R-:W1:Y:S01]  /*00a0*/  S2R R4, SR_TID.Y ;  /* 0x0000000000047919 */ /* 0x000e620000002200 */
[----:B0-----:R-:W-:-:S02]  /*00b0*/  IMAD R6, R6, UR4, R5 ;  /* 0x0000000406067c24 */ /* 0x001fc4000f8e0205 */
[----:B-1----:R-:W-:-:S05]  /*00c0*/  IMAD R7, R7, UR5, R4 ;  /* 0x0000000507077c24 */ /* 0x002fca000f8e0204 */
[----:B------:R-:W-:-:S04]  /*00d0*/  VIMNMX R5, PT, PT, R6, R7, !PT ;  /* 0x0000000706057248 */ /* 0x000fc80007fe0100 */
[----:B--2---:R-:W-:-:S13]  /*00e0*/  ISETP.GE.AND P0, PT, R5, R0, PT ;  /* 0x000000000500720c */ /* 0x004fda0003f06270 */
[----:B------:R-:W-:Y:S05]  /*00f0*/  @P0 BRA `(.L_x_1) ;  /* 0x0000000400cc0947 */ /* 0x000fea0003800000 */
[C---:B------:R-:W-:Y:S02]  /*0100*/  ISETP.GE.U32.AND P1, PT, R0.reuse, 0x8, PT ;  /* 0x000000080000780c */ /* 0x040fe40003f26070 */
[----:B------:R-:W-:Y:S02]  /*0110*/  CS2R R8, SRZ ;  /* 0x0000000000087805 */ /* 0x000fe4000001ff00 */
[----:B------:R-:W-:-:S04]  /*0120*/  LOP3.LUT R24, R0, 0x7, RZ, 0xc0, !PT ;  /* 0x0000000700187812 */ /* 0x000fc800078ec0ff */
[----:B------:R-:W-:-:S05]  /*0130*/  ISETP.NE.AND P0, PT, R24, RZ, PT ;  /* 0x000000ff1800720c */ /* 0x000fca0003f05270 */
[----:B------:R-:W-:Y:S08]  /*0140*/  @!P1 BRA `(.L_x_2) ;  /* 0x0000000000b49947 */ /* 0x000ff00003800000 */
[----:B------:R-:W0:Y:S01]  /*0150*/  LDC.64 R2, c[0x0][0x380] ;  /* 0x0000e000ff027b82 */ /* 0x000e220000000a00 */
[----:B------:R-:W1:Y:S01]  /*0160*/  LDCU.64 UR4, c[0x0][0x388] ;  /* 0x00007100ff0477ac */ /* 0x000e620008000a00 */
[----:B------:R-:W-:Y:S01]  /*0170*/  LOP3.LUT R9, R0, 0x7ffffff8, RZ, 0xc0, !PT ;  /* 0x7ffffff800097812 */ /* 0x000fe200078ec0ff */
[----:B------:R-:W-:Y:S01]  /*0180*/  HFMA2 R8, -RZ, RZ, 0, 0 ;  /* 0x00000000ff087431 */ /* 0x000fe200000001ff */
[----:B------:R-:W-:Y:S02]  /*0190*/  MOV R10, R6 ;  /* 0x00000006000a7202 */ /* 0x000fe40000000f00 */
[----:B------:R-:W-:Y:S01]  /*01a0*/  IADD3 R11, PT, PT, -R9, RZ, RZ ;  /* 0x000000ff090b7210 */ /* 0x000fe20007ffe1ff */
[----:B-1----:R-:W-:-:S04]  /*01b0*/  UIADD3 UR4, UP0, UPT, UR4, 0x320, URZ ;  /* 0x0000032004047890 */ /* 0x002fc8000ff1e0ff */
[----:B------:R-:W-:Y:S01]  /*01c0*/  UIADD3.X UR5, UPT, UPT, URZ, UR5, URZ, UP0, !UPT ;  /* 0x00000005ff057290 */ /* 0x000fe200087fe4ff */
[----:B0-----:R-:W-:-:S03]  /*01d0*/  IMAD.WIDE.U32 R2, R7, 0xc8, R2 ;  /* 0x000000c807027825 */ /* 0x001fc600078e0002 */
[----:B------:R-:W-:-:S04]  /*01e0*/  IADD3 R14, P1, PT, R2, 0x10, RZ ;  /* 0x00000010020e7810 */ /* 0x000fc80007f3e0ff */
[----:B------:R-:W-:-:S09]  /*01f0*/  IADD3.X R5, PT, PT, RZ, R3, RZ, P1, !PT ;  /* 0x00000003ff057210 */ /* 0x000fd20000ffe4ff */
.L_x_3:
[----:B------:R-:W-:Y:S01]  /*0200*/  MOV R2, UR4 ;  /* 0x0000000400027c02 */ /* 0x000fe20008000f00 */
[----:B------:R-:W-:Y:S01]  /*0210*/  IMAD.U32 R3, RZ, RZ, UR5 ;  /* 0x00000005ff037e24 */ /* 0x000fe2000f8e00ff */
[----:B------:R-:W-:-:S03]  /*0220*/  MOV R4, R14 ;  /* 0x0000000e00047202 */ /* 0x000fc60000000f00 */
[----:B------:R-:W-:Y:S02]  /*0230*/  IMAD.WIDE R2, R10, 0x4, R2 ;  /* 0x000000040a027825 */ /* 0x000fe400078e0202 */
[----:B------:R-:W2:Y:S04]  /*0240*/  LDG.E R25, desc[UR6][R4.64+-0x10] ;  /* 0xfffff00604197981 */ /* 0x000ea8000c1e1900 */
[----:B------:R-:W2:Y:S04]  /*0250*/  LDG.E R26, desc[UR6][R2.64+-0x320] ;  /* 0xfffce006021a7981 */ /* 0x000ea8000c1e1900 */
[----:B------:R-:W3:Y:S04]  /*0260*/  LDG.E R28, desc[UR6][R4.64+-0xc] ;  /* 0xfffff406041c7981 */ /* 0x000ee8000c1e1900 */
[----:B------:R-:W3:Y:S04]  /*0270*/  LDG.E R27, desc[UR6][R2.64+-0x258] ;  /* 0xfffda806021b7981 */ /* 0x000ee8000c1e1900 */
[----:B------:R-:W4:Y:S04]  /*0280*/  LDG.E R19, desc[UR6][R4.64+-0x8] ;  /* 0xfffff80604137981 */ /* 0x000f28000c1e1900 */
[----:B------:R-:W4:Y:S04]  /*0290*/  LDG.E R20, desc[UR6][R2.64+-0x190] ;  /* 0xfffe700602147981 */ /* 0x000f28000c1e1900 */
[----:B------:R-:W5:Y:S04]  /*02a0*/  LDG.E R17, desc[UR6][R4.64+-0x4] ;  /* 0xfffffc0604117981 */ /* 0x000f68000c1e1900 */
        /* <DEDUP_REMOVED lines=8> */
[----:B------:R0:W5:Y:S01]  /*0330*/  LDG.E R21, desc[UR6][R4.64+0xc] ;  /* 0x00000c0604157981 */ /* 0x000162000c1e1900 */
[----:B------:R-:W-:-:S04]  /*0340*/  IADD3 R11, PT, PT, R11, 0x8, RZ ;  /* 0x000000080b0b7810 */ /* 0x000fc80007ffe0ff */
[----:B------:R-:W-:Y:S01]  /*0350*/  ISETP.NE.AND P1, PT, R11, RZ, PT ;  /* 0x000000ff0b00720c */ /* 0x000fe20003f25270 */
[----:B------:R-:W-:Y:S02]  /*0360*/  VIADD R10, R10, 0x190 ;  /* 0x000001900a0a7836 */ /* 0x000fe40000000000 */
[----:B--2---:R-:W-:-:S04]  /*0370*/  IMAD R25, R25, R26, R8 ;  /* 0x0000001a19197224 */ /* 0x004fc800078e0208 */
[----:B---3--:R-:W-:-:S04]  /*0380*/  IMAD R25, R28, R27, R25 ;  /* 0x0000001b1c197224 */ /* 0x008fc800078e0219 */
[----:B----4-:R-:W-:-:S04]  /*0390*/  IMAD R19, R19, R20, R25 ;  /* 0x0000001413137224 */ /* 0x010fc800078e0219 */
[----:B-----5:R-:W-:-:S04]  /*03a0*/  IMAD R17, R17, R18, R19 ;  /* 0x0000001211117224 */ /* 0x020fc800078e0213 */
[----:B------:R-:W-:-:S04]  /*03b0*/  IMAD R15, R15, R16, R17 ;  /* 0x000000100f0f7224 */ /* 0x000fc800078e0211 */
[----:B------:R-:W-:Y:S01]  /*03c0*/  IMAD R13, R13, R14, R15 ;  /* 0x0000000e0d0d7224 */ /* 0x000fe200078e020f */
[----:B------:R-:W-:-:S03]  /*03d0*/  IADD3 R14, P2, PT, R4, 0x20, RZ ;  /* 0x00000020040e7810 */ /* 0x000fc60007f5e0ff */
[----:B------:R-:W-:Y:S01]  /*03e0*/  IMAD R12, R23, R12, R13 ;  /* 0x0000000c170c7224 */ /* 0x000fe200078e020d */
[----:B0-----:R-:W-:-:S03]  /*03f0*/  IADD3.X R5, PT, PT, RZ, R5, RZ, P2, !PT ;  /* 0x00000005ff057210 */ /* 0x001fc600017fe4ff */
[----:B------:R-:W-:Y:S01]  /*0400*/  IMAD R8, R21, R22, R12 ;  /* 0x0000001615087224 */ /* 0x000fe200078e020c */
[----:B------:R-:W-:Y:S06]  /*0410*/  @P1 BRA `(.L_x_3) ;  /* 0xfffffffc00781947 */ /* 0x000fec000383ffff */
.L_x_2:
[----:B------:R-:W-:Y:S01]  /*0420*/  IMAD R2, R7, 0x32, RZ ;  /* 0x0000003207027824 */ /* 0x000fe200078e02ff */
[----:B------:R-:W-:Y:S06]  /*0430*/  @!P0 BRA `(.L_x_4) ;  /* 0x0000000000ec8947 */ /* 0x000fec0003800000 */
[----:B------:R-:W-:Y:S02]  /*0440*/  ISETP.GE.U32.AND P1, PT, R24, 0x4, PT ;  /* 0x000000041800780c */ /* 0x000fe40003f26070 */
[----:B------:R-:W-:-:S04]  /*0450*/  LOP3.LUT R18, R0, 0x3, RZ, 0xc0, !PT ;  /* 0x0000000300127812 */ /* 0x000fc800078ec0ff */
[----:B------:R-:W-:-:S07]  /*0460*/  ISETP.NE.AND P0, PT, R18, RZ, PT ;  /* 0x000000ff1200720c */ /* 0x000fce0003f05270 */
[----:B------:R-:W-:Y:S06]  /*0470*/  @!P1 BRA `(.L_x_5) ;  /* 0x0000000000609947 */ /* 0x000fec0003800000 */
[----:B------:R-:W0:Y:S01]  /*0480*/  LDC.64 R12, c[0x0][0x380] ;  /* 0x0000e000ff0c7b82 */ /* 0x000e220000000a00 */
[----:B------:R-:W1:Y:S01]  /*0490*/  LDCU.64 UR4, c[0x0][0x380] ;  /* 0x00007000ff0477ac */ /* 0x000e620008000a00 */
[CC--:B------:R-:W-:Y:S01]  /*04a0*/  IADD3 R3, PT, PT, R2.reuse, R9.reuse, RZ ;  /* 0x0000000902037210 */ /* 0x0c0fe20007ffe0ff */
[----:B------:R-:W-:Y:S01]  /*04b0*/  IMAD R5, R9, 0x32, R6 ;  /* 0x0000003209057824 */ /* 0x000fe200078e0206 */
[----:B------:R-:W-:-:S04]  /*04c0*/  IADD3 R14, P1, PT, R2, R9, RZ ;  /* 0x00000009020e7210 */ /* 0x000fc80007f3e0ff */
[----:B------:R-:W2:Y:S01]  /*04d0*/  LDC.64 R10, c[0x0][0x388] ;  /* 0x0000e200ff0a7b82 */ /* 0x000ea20000000a00 */
[----:B0-----:R-:W-:Y:S01]  /*04e0*/  IMAD.WIDE.U32 R12, R3, 0x4, R12 ;  /* 0x00000004030c7825 */ /* 0x001fe200078e000c */
[----:B------:R-:W-:Y:S02]  /*04f0*/  IADD3.X R3, PT, PT, RZ, RZ, RZ, P1, !PT ;  /* 0x000000ffff037210 */ /* 0x000fe40000ffe4ff */
[----:B-1----:R-:W-:-:S03]  /*0500*/  LEA R4, P1, R14, UR4, 0x2 ;  /* 0x000000040e047c11 */ /* 0x002fc6000f8210ff */
[----:B------:R-:W3:Y:S01]  /*0510*/  LDG.E R13, desc[UR6][R12.64] ;  /* 0x000000060c0d7981 */ /* 0x000ee2000c1e1900 */
[----:B--2---:R-:W-:Y:S01]  /*0520*/  IMAD.WIDE R10, R5, 0x4, R10 ;  /* 0x00000004050a7825 */ /* 0x004fe200078e020a */
[----:B------:R-:W-:-:S04]  /*0530*/  LEA.HI.X R5, R14, UR5, R3, 0x2, P1 ;  /* 0x000000050e057c11 */ /* 0x000fc800088f1403 */
[----:B------:R-:W3:Y:S04]  /*0540*/  LDG.E R3, desc[UR6][R10.64] ;  /* 0x000000060a037981 */ /* 0x000ee8000c1e1900 */
[----:B------:R-:W2:Y:S04]  /*0550*/  LDG.E R15, desc[UR6][R10.64+0xc8] ;  /* 0x0000c8060a0f7981 */ /* 0x000ea8000c1e1900 */
[----:B------:R-:W2:Y:S04]  /*0560*/  LDG.E R14, desc[UR6][R4.64+0x4] ;  /* 0x00000406040e7981 */ /* 0x000ea8000c1e1900 */
[----:B------:R-:W4:Y:S04]  /*0570*/  LDG.E R17, desc[UR6][R10.64+0x190] ;  /* 0x000190060a117981 */ /* 0x000f28000c1e1900 */
[----:B------:R-:W4:Y:S04]  /*0580*/  LDG.E R16, desc[UR6][R4.64+0x8] ;  /* 0x0000080604107981 */ /* 0x000f28000c1e1900 */
[----:B------:R-:W5:Y:S04]  /*0590*/  LDG.E R20, desc[UR6][R4.64+0xc] ;  /* 0x00000c0604147981 */ /* 0x000f68000c1e1900 */
[----:B------:R-:W5:Y:S01]  /*05a0*/  LDG.E R19, desc[UR6][R10.64+0x258] ;  /* 0x000258060a137981 */ /* 0x000f62000c1e1900 */
[----:B------:R-:W-:Y:S01]  /*05b0*/  IADD3 R9, PT, PT, R9, 0x4, RZ ;  /* 0x0000000409097810 */ /* 0x000fe20007ffe0ff */
[----:B---3--:R-:W-:-:S04]  /*05c0*/  IMAD R3, R13, R3, R8 ;  /* 0x000000030d037224 */ /* 0x008fc800078e0208 */
[----:B--2---:R-:W-:-:S04]  /*05d0*/  IMAD R3, R14, R15, R3 ;  /* 0x0000000f0e037224 */ /* 0x004fc800078e0203 */
[----:B----4-:R-:W-:-:S04]  /*05e0*/  IMAD R3, R16, R17, R3 ;  /* 0x0000001110037224 */ /* 0x010fc800078e0203 */
[----:B-----5:R-:W-:-:S07]  /*05f0*/  IMAD R8, R20, R19, R3 ;  /* 0x0000001314087224 */ /* 0x020fce00078e0203 */
.L_x_5:
[----:B------:R-:W-:Y:S05]  /*0600*/  @!P0 BRA `(.L_x_4) ;  /* 0x0000000000788947 */ /* 0x000fea0003800000 */
[----:B------:R-:W-:Y:S01]  /*0610*/  ISETP.NE.AND P1, PT, R18, 0x1, PT ;  /* 0x000000011200780c */ /* 0x000fe20003f25270 */
[----:B------:R-:W0:Y:S01]  /*0620*/  LDC.64 R16, c[0x0][0x380] ;  /* 0x0000e000ff107b82 */ /* 0x000e220000000a00 */
[----:B------:R-:W-:-:S04]  /*0630*/  LOP3.LUT R0, R0, 0x1, RZ, 0xc0, !PT ;  /* 0x0000000100007812 */ /* 0x000fc800078ec0ff */
[----:B------:R-:W-:-:S03]  /*0640*/  ISETP.NE.U32.AND P0, PT, R0, 0x1, PT ;  /* 0x000000010000780c */ /* 0x000fc60003f05070 */
[----:B------:R-:W1:Y:S04]  /*0650*/  LDC.64 R14, c[0x0][0x388] ;  /* 0x0000e200ff0e7b82 */ /* 0x000e680000000a00 */
[C---:B------:R-:W-:Y:S01]  /*0660*/  @P1 IMAD.IADD R3, R2.reuse, 0x1, R9 ;  /* 0x0000000102031824 */ /* 0x040fe200078e0209 */
[----:B------:R-:W-:-:S03]  /*0670*/  @P1 IADD3 R0, P2, PT, R2, R9, RZ ;  /* 0x0000000902001210 */ /* 0x000fc60007f5e0ff */
[----:B------:R-:W2:Y:S01]  /*0680*/  @P1 LDC.64 R12, c[0x0][0x380] ;  /* 0x0000e000ff0c1b82 */ /* 0x000ea20000000a00 */
[----:B------:R-:W-:-:S07]  /*0690*/  @P1 IADD3.X R18, PT, PT, RZ, RZ, RZ, P2, !PT ;  /* 0x000000ffff121210 */ /* 0x000fce00017fe4ff */
[----:B------:R-:W3:Y:S01]  /*06a0*/  LDC.64 R10, c[0x0][0x380] ;  /* 0x0000e000ff0a7b82 */ /* 0x000ee20000000a00 */
[----:B0-----:R-:W-:-:S04]  /*06b0*/  @P1 IMAD.WIDE.U32 R16, R3, 0x4, R16 ;  /* 0x0000000403101825 */ /* 0x001fc800078e0010 */
[C---:B------:R-:W-:Y:S01]  /*06c0*/  @P1 IMAD R3, R9.reuse, 0x32, R6 ;  /* 0x0000003209031824 */ /* 0x040fe200078e0206 */
[----:B------:R-:W-:Y:S01]  /*06d0*/  @P1 IADD3 R9, PT, PT, R9, 0x2, RZ ;  /* 0x0000000209091810 */ /* 0x000fe20007ffe0ff */
[----:B------:R-:W4:Y:S01]  /*06e0*/  @P1 LDG.E R17, desc[UR6][R16.64] ;  /* 0x0000000610111981 */ /* 0x000f22000c1e1900 */
[----:B------:R-:W0:Y:S01]  /*06f0*/  LDC.64 R4, c[0x0][0x388] ;  /* 0x0000e200ff047b82 */ /* 0x000e220000000a00 */
[----:B-1----:R-:W-:Y:S01]  /*0700*/  @P1 IMAD.WIDE R14, R3, 0x4, R14 ;  /* 0x00000004030e1825 */ /* 0x002fe200078e020e */
[----:B------:R-:W-:Y:S02]  /*0710*/  @!P0 IADD3 R3, PT, PT, R2, R9, RZ ;  /* 0x0000000902038210 */ /* 0x000fe40007ffe0ff */
[----:B--2---:R-:W-:Y:S01]  /*0720*/  @P1 LEA R12, P2, R0, R12, 0x2 ;  /* 0x0000000c000c1211 */ /* 0x004fe200078410ff */
[----:B------:R-:W-:-:S03]  /*0730*/  @!P0 IMAD R9, R9, 0x32, R6 ;  /* 0x0000003209098824 */ /* 0x000fc600078e0206 */
[----:B------:R-:W-:Y:S02]  /*0740*/  @P1 LEA.HI.X R13, R0, R13, R18, 0x2, P2 ;  /* 0x0000000d000d1211 */ /* 0x000fe400010f1412 */
[----:B------:R-:W4:Y:S01]  /*0750*/  @P1 LDG.E R0, desc[UR6][R14.64] ;  /* 0x000000060e001981 */ /* 0x000f22000c1e1900 */
[----:B---3--:R-:W-:-:S03]  /*0760*/  @!P0 IMAD.WIDE.U32 R10, R3, 0x4, R10 ;  /* 0x00000004030a8825 */ /* 0x008fc600078e000a */
[----:B------:R-:W2:Y:S04]  /*0770*/  @P1 LDG.E R13, desc[UR6][R12.64+0x4] ;  /* 0x000004060c0d1981 */ /* 0x000ea8000c1e1900 */
[----:B------:R-:W2:Y:S01]  /*0780*/  @P1 LDG.E R3, desc[UR6][R14.64+0xc8] ;  /* 0x0000c8060e031981 */ /* 0x000ea2000c1e1900 */
[----:B0-----:R-:W-:-:S03]  /*0790*/  @!P0 IMAD.WIDE R4, R9, 0x4, R4 ;  /* 0x0000000409048825 */ /* 0x001fc600078e0204 */
[----:B------:R-:W3:Y:S04]  /*07a0*/  @!P0 LDG.E R11, desc[UR6][R10.64] ;  /* 0x000000060a0b8981 */ /* 0x000ee8000c1e1900 */
[----:B------:R-:W3:Y:S01]  /*07b0*/  @!P0 LDG.E R4, desc[UR6][R4.64] ;  /* 0x0000000604048981 */ /* 0x000ee2000c1e1900 */
[----:B----4-:R-:W-:-:S04]  /*07c0*/  @P1 IMAD R0, R17, R0, R8 ;  /* 0x0000000011001224 */ /* 0x010fc800078e0208 */
[----:B--2---:R-:W-:-:S04]  /*07d0*/  @P1 IMAD R8, R13, R3, R0 ;  /* 0x000000030d081224 */ /* 0x004fc800078e0200 */
[----:B---3--:R-:W-:-:S07]  /*07e0*/  @!P0 IMAD R8, R11, R4, R8 ;  /* 0x000000040b088224 */ /* 0x008fce00078e0208 */
.L_x_4:
[----:B------:R-:W0:Y:S01]  /*07f0*/  LDC.64 R4, c[0x0][0x398] ;  /* 0x0000e600ff047b82 */ /* 0x000e220000000a00 */
[----:B------:R-:W-:-:S05]  /*0800*/  IADD3 R3, PT, PT, R6, R2, RZ ;  /* 0x0000000206037210 */ /* 0x000fca0007ffe0ff */
[----:B0-----:R-:W-:-:S05]  /*0810*/  IMAD.WIDE R2, R3, 0x4, R4 ;  /* 0x0000000403027825 */ /* 0x001fca00078e0204 */
[----:B------:R0:W-:Y:S02]  /*0820*/  STG.E desc[UR6][R2.64], R8 ;  /* 0x0000000802007986 */ /* 0x0001e4000c101906 */
.L_x_1:
[----:B------:R-:W-:Y:S05]  /*0830*/  BSYNC.RECONVERGENT B0 ;  /* 0x0000000000007941 */ /* 0x000fea0003800200 */
.L_x_0:
[----:B0-----:R-:W0:Y:S08]  /*0840*/  LDC.64 R2, c[0x0][0x3a0] ;  /* 0x0000e800ff027b82 */ /* 0x001e300000000a00 */
[----:B------:R-:W-:Y:S01]  /*0850*/  BAR.SYNC.DEFER_BLOCKING 0x0 ;  /* 0x0000000000007b1d */ /* 0x000fe20000010000 */
[C---:B------:R-:W-:Y:S01]  /*0860*/  ISETP.GE.U32.AND P0, PT, R7.reuse, 0x32, PT ;  /* 0x000000320700780c */ /* 0x040fe20003f06070 */
[----:B------:R-:W-:-:S03]  /*0870*/  IMAD R5, R7, 0x32, R6 ;  /* 0x0000003207057824 */ /* 0x000fc600078e0206 */
[----:B------:R-:W-:Y:S01]  /*0880*/  ISETP.LT.AND P0, PT, R6, 0x32, !P0 ;  /* 0x000000320600780c */ /* 0x000fe20004701270 */
[----:B------:R-:W-:Y:S01]  /*0890*/  BSSY.RECONVERGENT B0, `(.L_x_6) ;  /* 0x0000009000007945 */ /* 0x000fe20003800200 */
[----:B0-----:R-:W-:-:S11]  /*08a0*/  IMAD.WIDE R2, R5, 0x4, R2 ;  /* 0x0000000405027825 */ /* 0x001fd600078e0202 */
[----:B------:R-:W-:Y:S05]  /*08b0*/  @!P0 BRA `(.L_x_7) ;  /* 0x0000000000188947 */ /* 0x000fea0003800000 */
[----:B------:R-:W0:Y:S01]  /*08c0*/  LDC.64 R4, c[0x0][0x380] ;  /* 0x0000e000ff047b82 */ /* 0x000e220000000a00 */
[----:B------:R-:W-:Y:S01]  /*08d0*/  IMAD R7, R6, 0x32, R7 ;  /* 0x0000003206077824 */ /* 0x000fe200078e0207 */
[----:B------:R1:W-:Y:S03]  /*08e0*/  STG.E desc[UR6][R2.64], RZ ;  /* 0x000000ff02007986 */ /* 0x0003e6000c101906 */
[----:B0-----:R-:W-:-:S06]  /*08f0*/  IMAD.WIDE R4, R7, 0x4, R4 ;  /* 0x0000000407047825 */ /* 0x001fcc00078e0204 */
[----:B------:R-:W2:Y:S04]  /*0900*/  LDG.E R5, desc[UR6][R4.64] ;  /* 0x0000000604057981 */ /* 0x000ea8000c1e1900 */
[----:B--2---:R1:W-:Y:S02]  /*0910*/  STG.E desc[UR6][R2.64], R5 ;  /* 0x0000000502007986 */ /* 0x0043e4000c101906 */
.L_x_7:
[----:B------:R-:W-:Y:S05]  /*0920*/  BSYNC.RECONVERGENT B0 ;  /* 0x0000000000007941 */ /* 0x000fea0003800200 */
.L_x_6:
[----:B------:R-:W-:Y:S06]  /*0930*/  BAR.SYNC.DEFER_BLOCKING 0x0 ;  /* 0x0000000000007b1d */ /* 0x000fec0000010000 */
[----:B------:R-:W-:Y:S04]  /*0940*/  BSSY.RECONVERGENT B0, `(.L_x_8) ;  /* 0x0000007000007945 */ /* 0x000fe80003800200 */
[----:B------:R-:W-:Y:S05]  /*0950*/  @!P0 BRA `(.L_x_9) ;  /* 0x0000000000148947 */ /* 0x000fea0003800000 */
[----:B-1----:R-:W0:Y:S01]  /*0960*/  LDC.64 R4, c[0x0][0x3b0] ;  /* 0x0000ec00ff047b82 */ /* 0x002e220000000a00 */
[----:B------:R-:W2:Y:S04]  /*0970*/  LDG.E R7, desc[UR6][R2.64] ;  /* 0x0000000602077981 */ /* 0x000ea8000c1e1900 */
[----:B0-----:R-:W2:Y:S02]  /*0980*/  LDG.E R4, desc[UR6][R4.64] ;  /* 0x0000000604047981 */ /* 0x001ea4000c1e1900 */
[----:B--2---:R-:W-:-:S05]  /*0990*/  IMAD R7, R4, R7, RZ ;  /* 0x0000000704077224 */ /* 0x004fca00078e02ff */
[----:B------:R0:W-:Y:S02]  /*09a0*/  STG.E desc[UR6][R2.64], R7 ;  /* 0x0000000702007986 */ /* 0x0001e4000c101906 */
.L_x_9:
[----:B------:R-:W-:Y:S05]  /*09b0*/  BSYNC.RECONVERGENT B0 ;  /* 0x0000000000007941 */ /* 0x000fea0003800200 */
.L_x_8:
[----:B------:R-:W-:Y:S06]  /*09c0*/  BAR.SYNC.DEFER_BLOCKING 0x0 ;  /* 0x0000000000007b1d */ /* 0x000fec0000010000 */
[----:B------:R-:W-:Y:S05]  /*09d0*/  EXIT ;  /* 0x000000000000794d */ /* 0x000fea0003800000 */
.L_x_10:
[----:B------:R-:W-:-:S00]  /*09e0*/  BRA `(.L_x_10) ;  /* 0xfffffffc00fc7947 */ /* 0x000fc0000383ffff */
[----:B------:R-:W-:-:S00]  /*09f0*/  NOP ;  /* 0x0000000000007918 */ /* 0x000fc00000000000 */
        /* <DEDUP_REMOVED lines=8> */
.L_x_11:


//--------------------- .nv.shared.reserved.0     --------------------------
	.section	.nv.shared.reserved.0,"aw",@nobits
	.weak		__nv_reservedSMEM_offset_0_alias
	.size		__nv_reservedSMEM_offset_0_alias, 0, 64
	.other		__nv_reservedSMEM_offset_0_alias,@"STO_CUDA_RESERVED_SHARED STV_DEFAULT"
__nv_reservedSMEM_offset_0_alias:
	.zero		0
	.zero		64


//--------------------- .nv.constant0._Z6kernelPiS_S_S_S_S_S_ --------------------------
	.section	.nv.constant0._Z6kernelPiS_S_S_S_S_S_,"a",@progbits
	.sectionflags	@""
	.align	4
.nv.constant0._Z6kernelPiS_S_S_S_S_S_:
	.zero		952


//--------------------- SYMBOLS --------------------------

	.type		.nv.reservedSmem.offset0,@object
	.size		.nv.reservedSmem.offset0,0x4
